	.headerflags	@"EF_CUDA_TEXMODE_UNIFIED EF_CUDA_64BIT_ADDRESS EF_CUDA_SM86 EF_CUDA_VIRTUAL_SM(EF_CUDA_SM86)"
	.elftype	@"ET_EXEC"


//--------------------- .nv.info                  --------------------------
	.section	.nv.info,"",@"SHT_CUDA_INFO"
	.align	4


	//----- nvinfo : EIATTR_REGCOUNT
	.align		4
        /*0000*/ 	.byte	0x04, 0x2f
        /*0002*/ 	.short	(.L_2 - .L_1)
	.align		4
.L_1:
        /*0004*/ 	.word	index@(triton__0d1d2d3d4d5d6d7de8de)
        /*0008*/ 	.word	0x00000028


	//----- nvinfo : EIATTR_MAX_STACK_SIZE
	.align		4
.L_2:
        /*000c*/ 	.byte	0x04, 0x23
        /*000e*/ 	.short	(.L_4 - .L_3)
	.align		4
.L_3:
        /*0010*/ 	.word	index@(triton__0d1d2d3d4d5d6d7de8de)
        /*0014*/ 	.word	0x00000000


	//----- nvinfo : EIATTR_MIN_STACK_SIZE
	.align		4
.L_4:
        /*0018*/ 	.byte	0x04, 0x12
        /*001a*/ 	.short	(.L_6 - .L_5)
	.align		4
.L_5:
        /*001c*/ 	.word	index@(triton__0d1d2d3d4d5d6d7de8de)
        /*0020*/ 	.word	0x00000000


	//----- nvinfo : EIATTR_FRAME_SIZE
	.align		4
.L_6:
        /*0024*/ 	.byte	0x04, 0x11
        /*0026*/ 	.short	(.L_8 - .L_7)
	.align		4
.L_7:
        /*0028*/ 	.word	index@(triton__0d1d2d3d4d5d6d7de8de)
        /*002c*/ 	.word	0x00000000
.L_8:


//--------------------- .nv.info.triton__0d1d2d3d4d5d6d7de8de --------------------------
	.section	.nv.info.triton__0d1d2d3d4d5d6d7de8de,"",@"SHT_CUDA_INFO"
	.align	4


	//----- nvinfo : EIATTR_CUDA_API_VERSION
	.align		4
        /*0000*/ 	.byte	0x04, 0x37
        /*0002*/ 	.short	(.L_10 - .L_9)
.L_9:
        /*0004*/ 	.word	0x0000007b


	//----- nvinfo : EIATTR_SW2861232_WAR
	.align		4
.L_10:
        /*0008*/ 	.byte	0x01, 0x35
	.zero		2


	//----- nvinfo : EIATTR_PARAM_CBANK
	.align		4
        /*000c*/ 	.byte	0x04, 0x0a
        /*000e*/ 	.short	(.L_12 - .L_11)
	.align		4
.L_11:
        /*0010*/ 	.word	index@(.nv.constant0.triton__0d1d2d3d4d5d6d7de8de)
        /*0014*/ 	.short	0x0160
        /*0016*/ 	.short	0x0040


	//----- nvinfo : EIATTR_CBANK_PARAM_SIZE
	.align		4
.L_12:
        /*0018*/ 	.byte	0x03, 0x19
        /*001a*/ 	.short	0x0040


	//----- nvinfo : EIATTR_KPARAM_INFO
	.align		4
        /*001c*/ 	.byte	0x04, 0x17
        /*001e*/ 	.short	(.L_14 - .L_13)
.L_13:
        /*0020*/ 	.word	0x00000000
        /*0024*/ 	.short	0x0008
        /*0026*/ 	.short	0x003c
        /*0028*/ 	.byte	0x00, 0xf0, 0x11, 0x00


	//----- nvinfo : EIATTR_KPARAM_INFO
	.align		4
.L_14:
        /*002c*/ 	.byte	0x04, 0x17
        /*002e*/ 	.short	(.L_16 - .L_15)
.L_15:
        /*0030*/ 	.word	0x00000000
        /*0034*/ 	.short	0x0007
        /*0036*/ 	.short	0x0038
        /*0038*/ 	.byte	0x00, 0xf0, 0x11, 0x00


	//----- nvinfo : EIATTR_KPARAM_INFO
	.align		4
.L_16:
        /*003c*/ 	.byte	0x04, 0x17
        /*003e*/ 	.short	(.L_18 - .L_17)
.L_17:
        /*0040*/ 	.word	0x00000000
        /*0044*/ 	.short	0x0006
        /*0046*/ 	.short	0x0030
        /*0048*/ 	.byte	0x00, 0xf0, 0x21, 0x00


	//----- nvinfo : EIATTR_KPARAM_INFO
	.align		4
.L_18:
        /*004c*/ 	.byte	0x04, 0x17
        /*004e*/ 	.short	(.L_20 - .L_19)
.L_19:
        /*0050*/ 	.word	0x00000000
        /*0054*/ 	.short	0x0005
        /*0056*/ 	.short	0x0028
        /*0058*/ 	.byte	0x00, 0xf0, 0x21, 0x00


	//----- nvinfo : EIATTR_KPARAM_INFO
	.align		4
.L_20:
        /*005c*/ 	.byte	0x04, 0x17
        /*005e*/ 	.short	(.L_22 - .L_21)
.L_21:
        /*0060*/ 	.word	0x00000000
        /*0064*/ 	.short	0x0004
        /*0066*/ 	.short	0x0020
        /*0068*/ 	.byte	0x00, 0xf0, 0x21, 0x00


	//----- nvinfo : EIATTR_KPARAM_INFO
	.align		4
.L_22:
        /*006c*/ 	.byte	0x04, 0x17
        /*006e*/ 	.short	(.L_24 - .L_23)
.L_23:
        /*0070*/ 	.word	0x00000000
        /*0074*/ 	.short	0x0003
        /*0076*/ 	.short	0x0018
        /*0078*/ 	.byte	0x00, 0xf0, 0x21, 0x00


	//----- nvinfo : EIATTR_KPARAM_INFO
	.align		4
.L_24:
        /*007c*/ 	.byte	0x04, 0x17
        /*007e*/ 	.short	(.L_26 - .L_25)
.L_25:
        /*0080*/ 	.word	0x00000000
        /*0084*/ 	.short	0x0002
        /*0086*/ 	.short	0x0010
        /*0088*/ 	.byte	0x00, 0xf0, 0x21, 0x00


	//----- nvinfo : EIATTR_KPARAM_INFO
	.align		4
.L_26:
        /*008c*/ 	.byte	0x04, 0x17
        /*008e*/ 	.short	(.L_28 - .L_27)
.L_27:
        /*0090*/ 	.word	0x00000000
        /*0094*/ 	.short	0x0001
        /*0096*/ 	.short	0x0008
        /*0098*/ 	.byte	0x00, 0xf0, 0x21, 0x00


	//----- nvinfo : EIATTR_KPARAM_INFO
	.align		4
.L_28:
        /*009c*/ 	.byte	0x04, 0x17
        /*009e*/ 	.short	(.L_30 - .L_29)
.L_29:
        /*00a0*/ 	.word	0x00000000
        /*00a4*/ 	.short	0x0000
        /*00a6*/ 	.short	0x0000
        /*00a8*/ 	.byte	0x00, 0xf0, 0x21, 0x00


	//----- nvinfo : EIATTR_MAXREG_COUNT
	.align		4
.L_30:
        /*00ac*/ 	.byte	0x03, 0x1b
        /*00ae*/ 	.short	0x00ff


	//----- nvinfo : EIATTR_COOP_GROUP_MASK_REGIDS
	.align		4
        /*00b0*/ 	.byte	0x04, 0x29
        /*00b2*/ 	.short	(.L_32 - .L_31)


	//   ....[0]....
.L_31:
        /*00b4*/ 	.word	0xffffffff


	//   ....[1]....
        /*00b8*/ 	.word	0xffffffff


	//   ....[2]....
        /*00bc*/ 	.word	0xffffffff


	//   ....[3]....
        /*00c0*/ 	.word	0xffffffff


	//   ....[4]....
        /*00c4*/ 	.word	0xffffffff


	//   ....[5]....
        /*00c8*/ 	.word	0xffffffff


	//   ....[6]....
        /*00cc*/ 	.word	0xffffffff


	//   ....[7]....
        /*00d0*/ 	.word	0xffffffff


	//   ....[8]....
        /*00d4*/ 	.word	0xffffffff


	//   ....[9]....
        /*00d8*/ 	.word	0xffffffff


	//   ....[10]....
        /*00dc*/ 	.word	0xffffffff


	//   ....[11]....
        /*00e0*/ 	.word	0xffffffff


	//   ....[12]....
        /*00e4*/ 	.word	0xffffffff


	//   ....[13]....
        /*00e8*/ 	.word	0xffffffff


	//   ....[14]....
        /*00ec*/ 	.word	0xffffffff


	//   ....[15]....
        /*00f0*/ 	.word	0xffffffff


	//----- nvinfo : EIATTR_COOP_GROUP_INSTR_OFFSETS
	.align		4
.L_32:
        /*00f4*/ 	.byte	0x04, 0x28
        /*00f6*/ 	.short	(.L_34 - .L_33)


	//   ....[0]....
.L_33:
        /*00f8*/ 	.word	0x000004e0


	//   ....[1]....
        /*00fc*/ 	.word	0x00000500


	//   ....[2]....
        /*0100*/ 	.word	0x00000520


	//   ....[3]....
        /*0104*/ 	.word	0x00000540


	//   ....[4]....
        /*0108*/ 	.word	0x00000560


	//   ....[5]....
        /*010c*/ 	.word	0x000005d0


	//   ....[6]....
        /*0110*/ 	.word	0x000005f0


	//   ....[7]....
        /*0114*/ 	.word	0x00000620


	//   ....[8]....
        /*0118*/ 	.word	0x000010e0


	//   ....[9]....
        /*011c*/ 	.word	0x00001100


	//   ....[10]....
        /*0120*/ 	.word	0x00001120


	//   ....[11]....
        /*0124*/ 	.word	0x00001140


	//   ....[12]....
        /*0128*/ 	.word	0x00001170


	//   ....[13]....
        /*012c*/ 	.word	0x000011e0


	//   ....[14]....
        /*0130*/ 	.word	0x00001200


	//   ....[15]....
        /*0134*/ 	.word	0x00001220


	//----- nvinfo : EIATTR_EXIT_INSTR_OFFSETS
	.align		4
.L_34:
        /*0138*/ 	.byte	0x04, 0x1c
        /*013a*/ 	.short	(.L_36 - .L_35)


	//   ....[0]....
.L_35:
        /*013c*/ 	.word	0x00001be0


	//----- nvinfo : EIATTR_MAX_THREADS
	.align		4
.L_36:
        /*0140*/ 	.byte	0x04, 0x05
        /*0142*/ 	.short	(.L_38 - .L_37)
.L_37:
        /*0144*/ 	.word	0x00000100
        /*0148*/ 	.word	0x00000001
        /*014c*/ 	.word	0x00000001
.L_38:


//--------------------- .nv.rel.action            --------------------------
	.section	.nv.rel.action,"",@"SHT_CUDA_RELOCINFO"
	.align	8
	.sectionentsize	8
        /*0000*/ 	.byte	0x73, 0x00, 0x00, 0x00, 0x00, 0x00, 0x00, 0x00, 0x00, 0x00, 0x00, 0x11, 0x25, 0x00, 0x05, 0x36


//--------------------- .nv.constant0.triton__0d1d2d3d4d5d6d7de8de --------------------------
	.section	.nv.constant0.triton__0d1d2d3d4d5d6d7de8de,"a",@progbits
	.align	4
.nv.constant0.triton__0d1d2d3d4d5d6d7de8de:
	.zero		416


//--------------------- .text.triton__0d1d2d3d4d5d6d7de8de --------------------------
	.section	.text.triton__0d1d2d3d4d5d6d7de8de,"ax",@progbits
	.sectionflags	@"SHF_BARRIERS=1"
	.sectioninfo	@"SHI_REGISTERS=40"
	.align	128
        .global         triton__0d1d2d3d4d5d6d7de8de
        .type           triton__0d1d2d3d4d5d6d7de8de,@function
        .size           triton__0d1d2d3d4d5d6d7de8de,(.L_x_2 - triton__0d1d2d3d4d5d6d7de8de)
        .other          triton__0d1d2d3d4d5d6d7de8de,@"STO_CUDA_ENTRY STV_DEFAULT"
triton__0d1d2d3d4d5d6d7de8de:
.text.triton__0d1d2d3d4d5d6d7de8de:
[----:B------:R-:W-:-:S02]  /*0000*/  MOV R1, c[0x0][0x28] ;  /* 0x00000a0000017a02 */ /* 0x000fc40000000f00 */
[----:B------:R-:W0:Y:S01]  /*0010*/  S2R R12, SR_TID.X ;  /* 0x00000000000c7919 */ /* 0x000e220000002100 */
[----:B------:R-:W-:Y:S01]  /*0020*/  MOV R25, 0x2 ;  /* 0x0000000200197802 */ /* 0x000fe20000000f00 */
[----:B------:R-:W-:Y:S01]  /*0030*/  CS2R R6, SRZ ;  /* 0x0000000000067805 */ /* 0x000fe2000001ff00 */
[----:B------:R-:W-:Y:S01]  /*0040*/  ULDC.64 UR4, c[0x0][0x118] ;  /* 0x0000460000047ab9 */ /* 0x000fe20000000a00 */
[----:B------:R-:W1:Y:S01]  /*0050*/  S2R R2, SR_CTAID.X ;  /* 0x0000000000027919 */ /* 0x000e620000002500 */
[----:B0-----:R-:W-:-:S04]  /*0060*/  LOP3.LUT R16, R12, 0xff, RZ, 0xc0, !PT ;  /* 0x000000ff0c107812 */ /* 0x001fc800078ec0ff */
[----:B------:R-:W-:-:S04]  /*0070*/  SHF.L.U32 R3, R16, 0x3, RZ ;  /* 0x0000000310037819 */ /* 0x000fc800000006ff */
[----:B------:R-:W-:Y:S01]  /*0080*/  IADD3 R4, R3, 0x800, RZ ;  /* 0x0000080003047810 */ /* 0x000fe20007ffe0ff */
[----:B-1----:R-:W-:-:S03]  /*0090*/  IMAD R32, R2, 0x900, R3 ;  /* 0x0000090002207824 */ /* 0x002fc600078e0203 */
[----:B------:R-:W-:Y:S01]  /*00a0*/  ISETP.GE.U32.AND P3, PT, R4, 0x900, PT ;  /* 0x000009000400780c */ /* 0x000fe20003f66070 */
[C---:B------:R-:W-:Y:S01]  /*00b0*/  IMAD.WIDE R26, R32.reuse, R25, c[0x0][0x170] ;  /* 0x00005c00201a7625 */ /* 0x040fe200078e0219 */
[----:B------:R-:W-:Y:S01]  /*00c0*/  IADD3 R24, R32, 0x800, RZ ;  /* 0x0000080020187810 */ /* 0x000fe20007ffe0ff */
[----:B------:R-:W-:-:S03]  /*00d0*/  CS2R R4, SRZ ;  /* 0x0000000000047805 */ /* 0x000fc6000001ff00 */
[----:B------:R-:W2:Y:S01]  /*00e0*/  LDG.E.EL.128 R8, [R26.64] ;  /* 0x000000041a087981 */ /* 0x000ea2000c2e1d00 */
[----:B------:R-:W-:-:S06]  /*00f0*/  IMAD.WIDE R24, R24, R25, c[0x0][0x170] ;  /* 0x00005c0018187625 */ /* 0x000fcc00078e0219 */
[----:B------:R-:W3:Y:S01]  /*0100*/  @!P3 LDG.E.EL.128 R4, [R24.64] ;  /* 0x000000041804b981 */ /* 0x000ee2000c2e1d00 */
[C---:B------:R-:W-:Y:S02]  /*0110*/  LOP3.LUT P2, RZ, R12.reuse, 0x1f, RZ, 0xc0, !PT ;  /* 0x0000001f0cff7812 */ /* 0x040fe4000784c0ff */
[----:B------:R-:W-:Y:S02]  /*0120*/  ISETP.GE.AND P1, PT, R12, 0x8, PT ;  /* 0x000000080c00780c */ /* 0x000fe40003f26270 */
[----:B---3--:R-:W-:Y:S02]  /*0130*/  SEL R17, R4, RZ, !P3 ;  /* 0x000000ff04117207 */ /* 0x008fe40005800000 */
[----:B------:R-:W-:Y:S02]  /*0140*/  SEL R5, R5, RZ, !P3 ;  /* 0x000000ff05057207 */ /* 0x000fe40005800000 */
[C---:B------:R-:W-:Y:S02]  /*0150*/  SHF.L.U32 R19, R17.reuse, 0x10, RZ ;  /* 0x0000001011137819 */ /* 0x040fe400000006ff */
[----:B------:R-:W-:-:S02]  /*0160*/  PRMT R18, R17, 0x7632, R18 ;  /* 0x0000763211127816 */ /* 0x000fc40000000012 */
[----:B------:R-:W-:Y:S01]  /*0170*/  PRMT R17, R5, 0x7632, R17 ;  /* 0x0000763205117816 */ /* 0x000fe20000000011 */
[----:B------:R-:W-:Y:S01]  /*0180*/  FMUL R19, R19, R19 ;  /* 0x0000001313137220 */ /* 0x000fe20000400000 */
[----:B------:R-:W-:Y:S02]  /*0190*/  SHF.L.U32 R18, R18, 0x10, RZ ;  /* 0x0000001012127819 */ /* 0x000fe400000006ff */
[----:B------:R-:W-:Y:S02]  /*01a0*/  SHF.L.U32 R5, R5, 0x10, RZ ;  /* 0x0000001005057819 */ /* 0x000fe400000006ff */
[----:B--2---:R-:W-:Y:S01]  /*01b0*/  SHF.L.U32 R14, R8, 0x10, RZ ;  /* 0x00000010080e7819 */ /* 0x004fe200000006ff */
[----:B------:R-:W-:Y:S01]  /*01c0*/  FMUL R18, R18, R18 ;  /* 0x0000001212127220 */ /* 0x000fe20000400000 */
[----:B------:R-:W-:Y:S01]  /*01d0*/  FSEL R19, R19, -RZ, !P3 ;  /* 0x800000ff13137208 */ /* 0x000fe20005800000 */
[----:B------:R-:W-:Y:S01]  /*01e0*/  FMUL R5, R5, R5 ;  /* 0x0000000505057220 */ /* 0x000fe20000400000 */
[----:B------:R-:W-:-:S02]  /*01f0*/  PRMT R15, R8, 0x7632, R15 ;  /* 0x00007632080f7816 */ /* 0x000fc4000000000f */
[----:B------:R-:W-:Y:S02]  /*0200*/  SHF.L.U32 R17, R17, 0x10, RZ ;  /* 0x0000001011117819 */ /* 0x000fe400000006ff */
[----:B------:R-:W-:Y:S01]  /*0210*/  SEL R6, R6, RZ, !P3 ;  /* 0x000000ff06067207 */ /* 0x000fe20005800000 */
[----:B------:R-:W-:Y:S01]  /*0220*/  FFMA R19, R14, R14, R19 ;  /* 0x0000000e0e137223 */ /* 0x000fe20000000013 */
[----:B------:R-:W-:Y:S01]  /*0230*/  PRMT R13, R9, 0x7632, R13 ;  /* 0x00007632090d7816 */ /* 0x000fe2000000000d */
[----:B------:R-:W-:Y:S01]  /*0240*/  FMUL R17, R17, R17 ;  /* 0x0000001111117220 */ /* 0x000fe20000400000 */
[----:B------:R-:W-:Y:S02]  /*0250*/  SHF.L.U32 R9, R9, 0x10, RZ ;  /* 0x0000001009097819 */ /* 0x000fe400000006ff */
[----:B------:R-:W-:Y:S02]  /*0260*/  SHF.L.U32 R15, R15, 0x10, RZ ;  /* 0x000000100f0f7819 */ /* 0x000fe400000006ff */
[----:B------:R-:W-:-:S02]  /*0270*/  FSEL R18, R18, -RZ, !P3 ;  /* 0x800000ff12127208 */ /* 0x000fc40005800000 */
[----:B------:R-:W-:Y:S02]  /*0280*/  FSEL R14, R5, -RZ, !P3 ;  /* 0x800000ff050e7208 */ /* 0x000fe40005800000 */
[C---:B------:R-:W-:Y:S02]  /*0290*/  PRMT R5, R6.reuse, 0x7632, R5 ;  /* 0x0000763206057816 */ /* 0x040fe40000000005 */
[----:B------:R-:W-:Y:S01]  /*02a0*/  SHF.L.U32 R6, R6, 0x10, RZ ;  /* 0x0000001006067819 */ /* 0x000fe200000006ff */
[----:B------:R-:W-:Y:S01]  /*02b0*/  FFMA R18, R15, R15, R18 ;  /* 0x0000000f0f127223 */ /* 0x000fe20000000012 */
[----:B------:R-:W-:Y:S01]  /*02c0*/  SEL R7, R7, RZ, !P3 ;  /* 0x000000ff07077207 */ /* 0x000fe20005800000 */
[----:B------:R-:W-:Y:S01]  /*02d0*/  FFMA R14, R9, R9, R14 ;  /* 0x00000009090e7223 */ /* 0x000fe2000000000e */
[----:B------:R-:W-:Y:S01]  /*02e0*/  SHF.L.U32 R13, R13, 0x10, RZ ;  /* 0x000000100d0d7819 */ /* 0x000fe200000006ff */
[----:B------:R-:W-:Y:S01]  /*02f0*/  FMUL R6, R6, R6 ;  /* 0x0000000606067220 */ /* 0x000fe20000400000 */
[----:B------:R-:W-:-:S02]  /*0300*/  FSEL R20, R17, -RZ, !P3 ;  /* 0x800000ff11147208 */ /* 0x000fc40005800000 */
[----:B------:R-:W-:Y:S01]  /*0310*/  SHF.L.U32 R9, R5, 0x10, RZ ;  /* 0x0000001005097819 */ /* 0x000fe200000006ff */
[----:B------:R-:W-:Y:S01]  /*0320*/  FADD R19, R19, R18 ;  /* 0x0000001213137221 */ /* 0x000fe20000000000 */
[----:B------:R-:W-:Y:S01]  /*0330*/  PRMT R5, R7, 0x7632, R5 ;  /* 0x0000763207057816 */ /* 0x000fe20000000005 */
[----:B------:R-:W-:Y:S01]  /*0340*/  FFMA R20, R13, R13, R20 ;  /* 0x0000000d0d147223 */ /* 0x000fe20000000014 */
[----:B------:R-:W-:Y:S01]  /*0350*/  SHF.L.U32 R7, R7, 0x10, RZ ;  /* 0x0000001007077819 */ /* 0x000fe200000006ff */
[----:B------:R-:W-:Y:S01]  /*0360*/  FMUL R9, R9, R9 ;  /* 0x0000000909097220 */ /* 0x000fe20000400000 */
[----:B------:R-:W-:Y:S01]  /*0370*/  PRMT R4, R10, 0x7632, R4 ;  /* 0x000076320a047816 */ /* 0x000fe20000000004 */
[----:B------:R-:W-:Y:S01]  /*0380*/  FADD R19, R14, R19 ;  /* 0x000000130e137221 */ /* 0x000fe20000000000 */
[----:B------:R-:W-:Y:S02]  /*0390*/  SHF.L.U32 R10, R10, 0x10, RZ ;  /* 0x000000100a0a7819 */ /* 0x000fe400000006ff */
[----:B------:R-:W-:Y:S01]  /*03a0*/  FSEL R13, R6, -RZ, !P3 ;  /* 0x800000ff060d7208 */ /* 0x000fe20005800000 */
[----:B------:R-:W-:Y:S01]  /*03b0*/  FMUL R7, R7, R7 ;  /* 0x0000000707077220 */ /* 0x000fe20000400000 */
[----:B------:R-:W-:Y:S01]  /*03c0*/  SHF.L.U32 R5, R5, 0x10, RZ ;  /* 0x0000001005057819 */ /* 0x000fe200000006ff */
[----:B------:R-:W-:Y:S01]  /*03d0*/  FADD R20, R20, R19 ;  /* 0x0000001314147221 */ /* 0x000fe20000000000 */
[----:B------:R-:W-:Y:S01]  /*03e0*/  SHF.L.U32 R4, R4, 0x10, RZ ;  /* 0x0000001004047819 */ /* 0x000fe200000006ff */
[----:B------:R-:W-:Y:S01]  /*03f0*/  FFMA R13, R10, R10, R13 ;  /* 0x0000000a0a0d7223 */ /* 0x000fe2000000000d */
[----:B------:R-:W-:Y:S01]  /*0400*/  FSEL R9, R9, -RZ, !P3 ;  /* 0x800000ff09097208 */ /* 0x000fe20005800000 */
[----:B------:R-:W-:Y:S01]  /*0410*/  FMUL R5, R5, R5 ;  /* 0x0000000505057220 */ /* 0x000fe20000400000 */
[----:B------:R-:W-:Y:S01]  /*0420*/  PRMT R8, R11, 0x7632, R8 ;  /* 0x000076320b087816 */ /* 0x000fe20000000008 */
[----:B------:R-:W-:Y:S01]  /*0430*/  FADD R20, R13, R20 ;  /* 0x000000140d147221 */ /* 0x000fe20000000000 */
[----:B------:R-:W-:Y:S01]  /*0440*/  SHF.L.U32 R11, R11, 0x10, RZ ;  /* 0x000000100b0b7819 */ /* 0x000fe200000006ff */
[----:B------:R-:W-:Y:S01]  /*0450*/  FFMA R9, R4, R4, R9 ;  /* 0x0000000404097223 */ /* 0x000fe20000000009 */
[----:B------:R-:W-:-:S02]  /*0460*/  FSEL R6, R7, -RZ, !P3 ;  /* 0x800000ff07067208 */ /* 0x000fc40005800000 */
[----:B------:R-:W-:Y:S01]  /*0470*/  SHF.L.U32 R8, R8, 0x10, RZ ;  /* 0x0000001008087819 */ /* 0x000fe200000006ff */
[----:B------:R-:W-:Y:S01]  /*0480*/  FADD R9, R9, R20 ;  /* 0x0000001409097221 */ /* 0x000fe20000000000 */
[----:B------:R-:W-:Y:S01]  /*0490*/  FSEL R5, R5, -RZ, !P3 ;  /* 0x800000ff05057208 */ /* 0x000fe20005800000 */
[----:B------:R-:W-:-:S04]  /*04a0*/  FFMA R6, R11, R11, R6 ;  /* 0x0000000b0b067223 */ /* 0x000fc80000000006 */
[----:B------:R-:W-:Y:S01]  /*04b0*/  FFMA R5, R8, R8, R5 ;  /* 0x0000000808057223 */ /* 0x000fe20000000005 */
[----:B------:R-:W-:-:S04]  /*04c0*/  FADD R6, R6, R9 ;  /* 0x0000000906067221 */ /* 0x000fc80000000000 */
[----:B------:R-:W-:-:S05]  /*04d0*/  FADD R5, R5, R6 ;  /* 0x0000000605057221 */ /* 0x000fca0000000000 */
[----:B------:R-:W0:Y:S02]  /*04e0*/  SHFL.BFLY PT, R4, R5, 0x10, 0x1f ;  /* 0x0e001f0005047f89 */ /* 0x000e2400000e0000 */
[----:B0-----:R-:W-:-:S05]  /*04f0*/  FADD R4, R5, R4 ;  /* 0x0000000405047221 */ /* 0x001fca0000000000 */
[----:B------:R-:W0:Y:S02]  /*0500*/  SHFL.BFLY PT, R7, R4, 0x8, 0x1f ;  /* 0x0d001f0004077f89 */ /* 0x000e2400000e0000 */
[----:B0-----:R-:W-:-:S05]  /*0510*/  FADD R7, R4, R7 ;  /* 0x0000000704077221 */ /* 0x001fca0000000000 */
[----:B------:R-:W0:Y:S02]  /*0520*/  SHFL.BFLY PT, R6, R7, 0x4, 0x1f ;  /* 0x0c801f0007067f89 */ /* 0x000e2400000e0000 */
[----:B0-----:R-:W-:-:S05]  /*0530*/  FADD R6, R7, R6 ;  /* 0x0000000607067221 */ /* 0x001fca0000000000 */
[----:B------:R-:W0:Y:S02]  /*0540*/  SHFL.BFLY PT, R9, R6, 0x2, 0x1f ;  /* 0x0c401f0006097f89 */ /* 0x000e2400000e0000 */
[----:B0-----:R-:W-:-:S05]  /*0550*/  FADD R9, R6, R9 ;  /* 0x0000000906097221 */ /* 0x001fca0000000000 */
[----:B------:R-:W0:Y:S01]  /*0560*/  SHFL.BFLY PT, R8, R9, 0x1, 0x1f ;  /* 0x0c201f0009087f89 */ /* 0x000e2200000e0000 */
[----:B------:R-:W-:-:S04]  /*0570*/  SHF.R.U32.HI R10, RZ, 0x3, R12 ;  /* 0x00000003ff0a7819 */ /* 0x000fc8000001160c */
[----:B------:R-:W-:Y:S01]  /*0580*/  LOP3.LUT R10, R10, 0x1c, RZ, 0xc0, !PT ;  /* 0x0000001c0a0a7812 */ /* 0x000fe200078ec0ff */
[----:B0-----:R-:W-:-:S05]  /*0590*/  FADD R11, R9, R8 ;  /* 0x00000008090b7221 */ /* 0x001fca0000000000 */
[----:B------:R-:W-:Y:S04]  /*05a0*/  @!P2 STS [R10], R11 ;  /* 0x0000000b0a00a388 */ /* 0x000fe80000000800 */
[----:B------:R-:W-:Y:S06]  /*05b0*/  BAR.SYNC 0x0 ;  /* 0x0000000000007b1d */ /* 0x000fec0000000000 */
[----:B------:R-:W0:Y:S04]  /*05c0*/  @!P1 LDS R0, [R12.X4] ;  /* 0x000000000c009984 */ /* 0x000e280000004800 */
[----:B0-----:R-:W0:Y:S02]  /*05d0*/  SHFL.BFLY PT, R5, R0, 0x4, 0x1f ;  /* 0x0c801f0000057f89 */ /* 0x001e2400000e0000 */
[----:B0-----:R-:W-:-:S05]  /*05e0*/  FADD R5, R0, R5 ;  /* 0x0000000500057221 */ /* 0x001fca0000000000 */
[----:B------:R-:W0:Y:S01]  /*05f0*/  SHFL.BFLY PT, R4, R5, 0x2, 0x1f ;  /* 0x0c401f0005047f89 */ /* 0x000e2200000e0000 */
[----:B------:R-:W-:Y:S01]  /*0600*/  LOP3.LUT P0, RZ, R12, 0x7, RZ, 0xc0, !PT ;  /* 0x000000070cff7812 */ /* 0x000fe2000780c0ff */
[----:B0-----:R-:W-:-:S05]  /*0610*/  FADD R4, R5, R4 ;  /* 0x0000000405047221 */ /* 0x001fca0000000000 */
[----:B------:R-:W0:Y:S01]  /*0620*/  SHFL.BFLY PT, R7, R4, 0x1, 0x1f ;  /* 0x0c201f0004077f89 */ /* 0x000e2200000e0000 */
[----:B------:R-:W-:Y:S01]  /*0630*/  ISETP.LT.AND P0, PT, R12, 0x8, !P0 ;  /* 0x000000080c00780c */ /* 0x000fe20004701270 */
[----:B0-----:R-:W-:-:S12]  /*0640*/  FADD R7, R4, R7 ;  /* 0x0000000704077221 */ /* 0x001fd80000000000 */
[----:B------:R-:W-:Y:S04]  /*0650*/  @P0 STS [R12.X4], R7 ;  /* 0x000000070c000388 */ /* 0x000fe80000004800 */
[----:B------:R-:W-:Y:S06]  /*0660*/  BAR.SYNC 0x0 ;  /* 0x0000000000007b1d */ /* 0x000fec0000000000 */
[----:B------:R-:W0:Y:S04]  /*0670*/  LDS R31, [RZ] ;  /* 0x00000000ff1f7984 */ /* 0x000e280000000800 */
[----:B------:R-:W-:Y:S06]  /*0680*/  BAR.SYNC 0x0 ;  /* 0x0000000000007b1d */ /* 0x000fec0000000000 */
[----:B0-----:R-:W-:Y:S04]  /*0690*/  STS [RZ], R31 ;  /* 0x0000001fff007388 */ /* 0x001fe80000000800 */
[----:B------:R-:W-:Y:S06]  /*06a0*/  BAR.SYNC 0x0 ;  /* 0x0000000000007b1d */ /* 0x000fec0000000000 */
[----:B------:R-:W0:Y:S01]  /*06b0*/  LDS R5, [RZ] ;  /* 0x00000000ff057984 */ /* 0x000e220000000800 */
[----:B------:R-:W-:-:S03]  /*06c0*/  MOV R0, 0x39e38e39 ;  /* 0x39e38e3900007802 */ /* 0x000fc60000000f00 */
[----:B------:R-:W-:Y:S06]  /*06d0*/  BAR.SYNC 0x0 ;  /* 0x0000000000007b1d */ /* 0x000fec0000000000 */
[----:B------:R-:W-:Y:S02]  /*06e0*/  ISETP.NE.AND P4, PT, R16, RZ, PT ;  /* 0x000000ff1000720c */ /* 0x000fe40003f85270 */
[----:B------:R-:W-:-:S05]  /*06f0*/  MOV R29, 0x4 ;  /* 0x00000004001d7802 */ /* 0x000fca0000000f00 */
[----:B------:R-:W-:Y:S01]  /*0700*/  IMAD.WIDE R36, R2, R29, c[0x0][0x160] ;  /* 0x0000580002247625 */ /* 0x000fe200078e021d */
[----:B0-----:R-:W-:-:S04]  /*0710*/  FFMA R13, R5, R0, 9.9999997473787516356e-06 ;  /* 0x3727c5ac050d7423 */ /* 0x001fc80000000000 */
[----:B------:R-:W0:Y:S01]  /*0720*/  MUFU.RSQ R33, R13 ;  /* 0x0000000d00217308 */ /* 0x000e220000001400 */
[----:B------:R-:W-:-:S04]  /*0730*/  IMAD.WIDE.U32 R34, R3, R29, c[0x0][0x178] ;  /* 0x00005e0003227625 */ /* 0x000fc800078e001d */
[C---:B------:R-:W-:Y:S01]  /*0740*/  IMAD.WIDE R20, R32.reuse, R29, c[0x0][0x180] ;  /* 0x0000600020147625 */ /* 0x040fe200078e021d */
[----:B0-----:R0:W-:Y:S04]  /*0750*/  @!P4 STG.E [R36.64], R33 ;  /* 0x000000212400c986 */ /* 0x0011e8000c101904 */
[----:B------:R-:W2:Y:S04]  /*0760*/  LDG.E.EL.128 R8, [R26.64] ;  /* 0x000000041a087981 */ /* 0x000ea8000c2e1d00 */
[----:B------:R-:W3:Y:S04]  /*0770*/  LDG.E.EL.128 R4, [R34.64] ;  /* 0x0000000422047981 */ /* 0x000ee8000c2e1d00 */
[----:B------:R-:W4:Y:S01]  /*0780*/  LDG.E.EL.128 R20, [R20.64] ;  /* 0x0000000414147981 */ /* 0x000f22000c2e1d00 */
[----:B------:R-:W-:-:S03]  /*0790*/  IADD3 R12, R32, 0x4, RZ ;  /* 0x00000004200c7810 */ /* 0x000fc60007ffe0ff */
[----:B------:R-:W5:Y:S02]  /*07a0*/  LDG.E.EL.128 R16, [R34.64+0x10] ;  /* 0x0000100422107981 */ /* 0x000f64000c2e1d00 */
[----:B------:R-:W-:-:S06]  /*07b0*/  IMAD.WIDE R12, R12, R29, c[0x0][0x180] ;  /* 0x000060000c0c7625 */ /* 0x000fcc00078e021d */
[----:B------:R-:W5:Y:S01]  /*07c0*/  LDG.E.EL.128 R12, [R12.64] ;  /* 0x000000040c0c7981 */ /* 0x000f62000c2e1d00 */
[----:B------:R-:W-:-:S06]  /*07d0*/  FFMA R0, R31, R0, 9.9999997473787516356e-06 ;  /* 0x3727c5ac1f007423 */ /* 0x000fcc0000000000 */
[----:B------:R-:W1:Y:S01]  /*07e0*/  MUFU.RSQ R0, R0 ;  /* 0x0000000000007308 */ /* 0x000e620000001400 */
[----:B--2---:R-:W-:Y:S02]  /*07f0*/  SHF.L.U32 R31, R8, 0x10, RZ ;  /* 0x00000010081f7819 */ /* 0x004fe400000006ff */
[C---:B------:R-:W-:Y:S02]  /*0800*/  SHF.L.U32 R27, R9.reuse, 0x10, RZ ;  /* 0x00000010091b7819 */ /* 0x040fe400000006ff */
[----:B------:R-:W-:Y:S01]  /*0810*/  PRMT R9, R9, 0x7632, R9 ;  /* 0x0000763209097816 */ /* 0x000fe20000000009 */
[----:B---3--:R-:W-:Y:S01]  /*0820*/  FADD R4, R4, 1 ;  /* 0x3f80000004047421 */ /* 0x008fe20000000000 */
[----:B-1----:R-:W-:Y:S01]  /*0830*/  FMUL R31, R0, R31 ;  /* 0x0000001f001f7220 */ /* 0x002fe20000400000 */
[----:B------:R-:W-:Y:S01]  /*0840*/  FADD R6, R6, 1 ;  /* 0x3f80000006067421 */ /* 0x000fe20000000000 */
[----:B------:R-:W-:Y:S01]  /*0850*/  FMUL R27, R0, R27 ;  /* 0x0000001b001b7220 */ /* 0x000fe20000400000 */
[----:B------:R-:W-:Y:S01]  /*0860*/  SHF.L.U32 R9, R9, 0x10, RZ ;  /* 0x0000001009097819 */ /* 0x000fe200000006ff */
[----:B----4-:R-:W-:Y:S01]  /*0870*/  FFMA R30, R31, R4, R20 ;  /* 0x000000041f1e7223 */ /* 0x010fe20000000014 */
[----:B------:R-:W-:Y:S01]  /*0880*/  PRMT R4, R8, 0x7632, R4 ;  /* 0x0000763208047816 */ /* 0x000fe20000000004 */
[----:B------:R-:W-:Y:S01]  /*0890*/  FFMA R8, R27, R6, R22 ;  /* 0x000000061b087223 */ /* 0x000fe20000000016 */
[----:B------:R-:W-:Y:S01]  /*08a0*/  FADD R20, R7, 1 ;  /* 0x3f80000007147421 */ /* 0x000fe20000000000 */
[----:B------:R-:W-:Y:S01]  /*08b0*/  FMUL R22, R0, R9 ;  /* 0x0000000900167220 */ /* 0x000fe20000400000 */
[----:B------:R-:W-:-:S03]  /*08c0*/  SHF.L.U32 R7, R4, 0x10, RZ ;  /* 0x0000001004077819 */ /* 0x000fc600000006ff */
[----:B------:R-:W-:Y:S01]  /*08d0*/  FFMA R31, R22, R20, R23 ;  /* 0x00000014161f7223 */ /* 0x000fe20000000017 */
[----:B------:R-:W-:Y:S01]  /*08e0*/  SHF.L.U32 R23, R10, 0x10, RZ ;  /* 0x000000100a177819 */ /* 0x000fe200000006ff */
[----:B------:R-:W-:Y:S01]  /*08f0*/  FADD R26, R5, 1 ;  /* 0x3f800000051a7421 */ /* 0x000fe20000000000 */
[----:B0-----:R-:W-:Y:S01]  /*0900*/  FMUL R36, R0, R7 ;  /* 0x0000000700247220 */ /* 0x001fe20000400000 */
[----:B------:R-:W-:Y:S01]  /*0910*/  CS2R R4, SRZ ;  /* 0x0000000000047805 */ /* 0x000fe2000001ff00 */
[----:B------:R-:W-:Y:S01]  /*0920*/  CS2R R6, SRZ ;  /* 0x0000000000067805 */ /* 0x000fe2000001ff00 */
[----:B------:R-:W-:Y:S01]  /*0930*/  IMAD R22, R2, 0x900, R3 ;  /* 0x0000090002167824 */ /* 0x000fe200078e0203 */
[----:B-----5:R-:W-:Y:S01]  /*0940*/  FADD R16, R16, 1 ;  /* 0x3f80000010107421 */ /* 0x020fe20000000000 */
[----:B------:R-:W-:Y:S01]  /*0950*/  FMUL R27, R0, R23 ;  /* 0x00000017001b7220 */ /* 0x000fe20000400000 */
[----:B------:R-:W-:Y:S02]  /*0960*/  FFMA R9, R36, R26, R21 ;  /* 0x0000001a24097223 */ /* 0x000fe40000000015 */
[----:B------:R0:W2:Y:S01]  /*0970*/  @!P3 LDG.E.EL.128 R4, [R24.64] ;  /* 0x000000041804b981 */ /* 0x0000a2000c2e1d00 */
[----:B------:R-:W-:Y:S01]  /*0980*/  FFMA R12, R27, R16, R12 ;  /* 0x000000101b0c7223 */ /* 0x000fe2000000000c */
[----:B------:R-:W-:Y:S01]  /*0990*/  IADD3 R36, R22, 0x800, RZ ;  /* 0x0000080016247810 */ /* 0x000fe20007ffe0ff */
[----:B------:R-:W-:Y:S01]  /*09a0*/  CS2R R26, SRZ ;  /* 0x00000000001a7805 */ /* 0x000fe2000001ff00 */
[----:B------:R-:W-:Y:S01]  /*09b0*/  CS2R R20, SRZ ;  /* 0x0000000000147805 */ /* 0x000fe2000001ff00 */
[----:B------:R-:W-:Y:S01]  /*09c0*/  CS2R R22, SRZ ;  /* 0x0000000000167805 */ /* 0x000fe2000001ff00 */
[----:B0-----:R-:W-:Y:S01]  /*09d0*/  CS2R R24, SRZ ;  /* 0x0000000000187805 */ /* 0x001fe2000001ff00 */
[----:B------:R-:W-:-:S05]  /*09e0*/  IMAD.WIDE R36, R36, R29, c[0x0][0x180] ;  /* 0x0000600024247625 */ /* 0x000fca00078e021d */
[----:B------:R-:W3:Y:S04]  /*09f0*/  @!P3 LDG.E.EL.128 R24, [R34.64+0x2000] ;  /* 0x002000042218b981 */ /* 0x000ee8000c2e1d00 */
[----:B------:R0:W4:Y:S01]  /*0a00*/  @!P3 LDG.E.EL.128 R20, [R36.64] ;  /* 0x000000042414b981 */ /* 0x000122000c2e1d00 */
[----:B------:R-:W-:Y:S01]  /*0a10*/  SHF.L.U32 R33, R11, 0x10, RZ ;  /* 0x000000100b217819 */ /* 0x000fe200000006ff */
[----:B------:R-:W-:-:S04]  /*0a20*/  FADD R18, R18, 1 ;  /* 0x3f80000012127421 */ /* 0x000fc80000000000 */
[----:B------:R-:W-:-:S04]  /*0a30*/  FMUL R33, R0, R33 ;  /* 0x0000002100217220 */ /* 0x000fc80000400000 */
[----:B------:R-:W-:Y:S01]  /*0a40*/  FFMA R14, R33, R18, R14 ;  /* 0x00000012210e7223 */ /* 0x000fe2000000000e */
[----:B------:R-:W-:Y:S02]  /*0a50*/  IADD3 R32, R32, 0x804, RZ ;  /* 0x0000080420207810 */ /* 0x000fe40007ffe0ff */
[----:B--2---:R-:W-:-:S04]  /*0a60*/  SEL R16, R4, RZ, !P3 ;  /* 0x000000ff04107207 */ /* 0x004fc80005800000 */
[----:B0-----:R-:W-:Y:S02]  /*0a70*/  SHF.L.U32 R37, R16, 0x10, RZ ;  /* 0x0000001010257819 */ /* 0x001fe400000006ff */
[----:B------:R-:W-:-:S03]  /*0a80*/  SEL R18, R5, RZ, !P3 ;  /* 0x000000ff05127207 */ /* 0x000fc60005800000 */
[----:B------:R-:W-:Y:S01]  /*0a90*/  FMUL R4, R0, R37 ;  /* 0x0000002500047220 */ /* 0x000fe20000400000 */
[----:B---3--:R-:W-:Y:S02]  /*0aa0*/  SEL R24, R24, RZ, !P3 ;  /* 0x000000ff18187207 */ /* 0x008fe40005800000 */
[----:B----4-:R-:W-:-:S03]  /*0ab0*/  SEL R20, R20, RZ, !P3 ;  /* 0x000000ff14147207 */ /* 0x010fc60005800000 */
[----:B------:R-:W-:Y:S01]  /*0ac0*/  FADD R33, R24, 1 ;  /* 0x3f80000018217421 */ /* 0x000fe20000000000 */
[----:B------:R-:W-:-:S03]  /*0ad0*/  SHF.L.U32 R5, R18, 0x10, RZ ;  /* 0x0000001012057819 */ /* 0x000fc600000006ff */
[----:B------:R-:W-:Y:S01]  /*0ae0*/  FFMA R4, R4, R33, R20 ;  /* 0x0000002104047223 */ /* 0x000fe20000000014 */
[----:B------:R-:W-:Y:S02]  /*0af0*/  SEL R20, R26, RZ, !P3 ;  /* 0x000000ff1a147207 */ /* 0x000fe40005800000 */
[----:B------:R-:W-:Y:S02]  /*0b00*/  PRMT R16, R16, 0x7632, R16 ;  /* 0x0000763210107816 */ /* 0x000fe40000000010 */
[----:B------:R-:W-:Y:S01]  /*0b10*/  SEL R24, R22, RZ, !P3 ;  /* 0x000000ff16187207 */ /* 0x000fe20005800000 */
[----:B------:R-:W-:Y:S01]  /*0b20*/  FADD R20, R20, 1 ;  /* 0x3f80000014147421 */ /* 0x000fe20000000000 */
[----:B------:R-:W-:Y:S01]  /*0b30*/  SEL R22, R25, RZ, !P3 ;  /* 0x000000ff19167207 */ /* 0x000fe20005800000 */
[----:B------:R-:W-:Y:S01]  /*0b40*/  FMUL R5, R0, R5 ;  /* 0x0000000500057220 */ /* 0x000fe20000400000 */
[----:B------:R-:W-:Y:S02]  /*0b50*/  SHF.L.U32 R25, R16, 0x10, RZ ;  /* 0x0000001010197819 */ /* 0x000fe400000006ff */
[----:B------:R-:W-:Y:S01]  /*0b60*/  PRMT R10, R18, 0x7632, R10 ;  /* 0x00007632120a7816 */ /* 0x000fe2000000000a */
[----:B------:R-:W-:Y:S01]  /*0b70*/  FFMA R5, R5, R20, R24 ;  /* 0x0000001405057223 */ /* 0x000fe20000000018 */
[----:B------:R-:W-:Y:S01]  /*0b80*/  SEL R24, R27, RZ, !P3 ;  /* 0x000000ff1b187207 */ /* 0x000fe20005800000 */
[----:B------:R-:W-:Y:S01]  /*0b90*/  FMUL R20, R0, R25 ;  /* 0x0000001900147220 */ /* 0x000fe20000400000 */
[----:B------:R-:W-:-:S02]  /*0ba0*/  SHF.L.U32 R25, R10, 0x10, RZ ;  /* 0x000000100a197819 */ /* 0x000fc400000006ff */
[----:B------:R-:W-:Y:S01]  /*0bb0*/  SEL R16, R23, RZ, !P3 ;  /* 0x000000ff17107207 */ /* 0x000fe20005800000 */
[----:B------:R-:W-:Y:S02]  /*0bc0*/  FADD R24, R24, 1 ;  /* 0x3f80000018187421 */ /* 0x000fe40000000000 */
[----:B------:R-:W-:Y:S01]  /*0bd0*/  FMUL R25, R0, R25 ;  /* 0x0000001900197220 */ /* 0x000fe20000400000 */
[----:B------:R-:W-:Y:S01]  /*0be0*/  SEL R33, R21, RZ, !P3 ;  /* 0x000000ff15217207 */ /* 0x000fe20005800000 */
[----:B------:R-:W-:Y:S01]  /*0bf0*/  FADD R21, R22, 1 ;  /* 0x3f80000016157421 */ /* 0x000fe20000000000 */
[----:B------:R-:W-:Y:S01]  /*0c00*/  CS2R R26, SRZ ;  /* 0x00000000001a7805 */ /* 0x000fe2000001ff00 */
[----:B------:R-:W-:Y:S02]  /*0c10*/  FFMA R16, R25, R24, R16 ;  /* 0x0000001819107223 */ /* 0x000fe40000000010 */
[----:B------:R-:W-:Y:S01]  /*0c20*/  CS2R R24, SRZ ;  /* 0x0000000000187805 */ /* 0x000fe2000001ff00 */
[----:B------:R-:W-:Y:S01]  /*0c30*/  FFMA R18, R20, R21, R33 ;  /* 0x0000001514127223 */ /* 0x000fe20000000021 */
[----:B------:R-:W-:Y:S01]  /*0c40*/  CS2R R22, SRZ ;  /* 0x0000000000167805 */ /* 0x000fe2000001ff00 */
[----:B------:R-:W-:Y:S01]  /*0c50*/  CS2R R20, SRZ ;  /* 0x0000000000147805 */ /* 0x000fe2000001ff00 */
[----:B------:R-:W-:-:S02]  /*0c60*/  IMAD.WIDE R32, R32, R29, c[0x0][0x180] ;  /* 0x0000600020207625 */ /* 0x000fc400078e021d */
[----:B------:R-:W2:Y:S04]  /*0c70*/  @!P3 LDG.E.EL.128 R24, [R34.64+0x2010] ;  /* 0x002010042218b981 */ /* 0x000ea8000c2e1d00 */
[----:B------:R0:W3:Y:S01]  /*0c80*/  @!P3 LDG.E.EL.128 R20, [R32.64] ;  /* 0x000000042014b981 */ /* 0x0000e2000c2e1d00 */
[----:B------:R-:W-:Y:S01]  /*0c90*/  FMUL R5, R5, R5 ;  /* 0x0000000505057220 */ /* 0x000fe20000400000 */
[----:B------:R-:W-:Y:S01]  /*0ca0*/  FMUL R4, R4, R4 ;  /* 0x0000000404047220 */ /* 0x000fe20000400000 */
[----:B------:R-:W-:Y:S01]  /*0cb0*/  FMUL R18, R18, R18 ;  /* 0x0000001212127220 */ /* 0x000fe20000400000 */
[----:B------:R-:W-:-:S03]  /*0cc0*/  PRMT R10, R10, 0x7632, R10 ;  /* 0x000076320a0a7816 */ /* 0x000fc6000000000a */
[----:B------:R-:W-:Y:S02]  /*0cd0*/  FSEL R37, R4, -RZ, !P3 ;  /* 0x800000ff04257208 */ /* 0x000fe40005800000 */
[----:B------:R-:W-:Y:S02]  /*0ce0*/  FSEL R18, R18, -RZ, !P3 ;  /* 0x800000ff12127208 */ /* 0x000fe40005800000 */
[----:B0-----:R-:W-:Y:S02]  /*0cf0*/  FSEL R33, R5, -RZ, !P3 ;  /* 0x800000ff05217208 */ /* 0x001fe40005800000 */
[----:B------:R-:W-:Y:S01]  /*0d00*/  SHF.L.U32 R5, R10, 0x10, RZ ;  /* 0x000000100a057819 */ /* 0x000fe200000006ff */
[----:B------:R-:W-:Y:S01]  /*0d10*/  FFMA R30, R30, R30, R37 ;  /* 0x0000001e1e1e7223 */ /* 0x000fe20000000025 */
[----:B------:R-:W-:Y:S01]  /*0d20*/  FFMA R9, R9, R9, R18 ;  /* 0x0000000909097223 */ /* 0x000fe20000000012 */
[----:B------:R-:W-:Y:S01]  /*0d30*/  FFMA R33, R8, R8, R33 ;  /* 0x0000000808217223 */ /* 0x000fe20000000021 */
[----:B------:R-:W-:Y:S01]  /*0d40*/  FADD R17, R17, 1 ;  /* 0x3f80000011117421 */ /* 0x000fe20000000000 */
[----:B------:R-:W-:Y:S01]  /*0d50*/  FMUL R8, R0, R5 ;  /* 0x0000000500087220 */ /* 0x000fe20000400000 */
[----:B------:R-:W-:Y:S01]  /*0d60*/  SEL R6, R6, RZ, !P3 ;  /* 0x000000ff06067207 */ /* 0x000fe20005800000 */
[----:B------:R-:W-:-:S02]  /*0d70*/  FADD R30, R9, R30 ;  /* 0x0000001e091e7221 */ /* 0x000fc40000000000 */
[----:B------:R-:W-:Y:S01]  /*0d80*/  FFMA R13, R8, R17, R13 ;  /* 0x00000011080d7223 */ /* 0x000fe2000000000d */
[C---:B------:R-:W-:Y:S02]  /*0d90*/  SHF.L.U32 R9, R6.reuse, 0x10, RZ ;  /* 0x0000001006097819 */ /* 0x040fe400000006ff */
[----:B------:R-:W-:Y:S02]  /*0da0*/  PRMT R6, R6, 0x7632, R6 ;  /* 0x0000763206067816 */ /* 0x000fe40000000006 */
[----:B------:R-:W-:Y:S01]  /*0db0*/  SEL R7, R7, RZ, !P3 ;  /* 0x000000ff07077207 */ /* 0x000fe20005800000 */
[----:B------:R-:W-:Y:S01]  /*0dc0*/  FMUL R9, R0, R9 ;  /* 0x0000000900097220 */ /* 0x000fe20000400000 */
[----:B------:R-:W-:Y:S01]  /*0dd0*/  SHF.L.U32 R17, R6, 0x10, RZ ;  /* 0x0000001006117819 */ /* 0x000fe200000006ff */
[----:B------:R-:W-:-:S04]  /*0de0*/  FMUL R16, R16, R16 ;  /* 0x0000001010107220 */ /* 0x000fc80000400000 */
[----:B------:R-:W-:Y:S01]  /*0df0*/  FMUL R6, R0, R17 ;  /* 0x0000001100067220 */ /* 0x000fe20000400000 */
[----:B------:R-:W-:Y:S01]  /*0e00*/  FSEL R16, R16, -RZ, !P3 ;  /* 0x800000ff10107208 */ /* 0x000fe20005800000 */
[----:B------:R-:W-:Y:S01]  /*0e10*/  FADD R30, R33, R30 ;  /* 0x0000001e211e7221 */ /* 0x000fe20000000000 */
[----:B------:R-:W-:-:S03]  /*0e20*/  PRMT R11, R11, 0x7632, R11 ;  /* 0x000076320b0b7816 */ /* 0x000fc6000000000b */
[----:B------:R-:W-:Y:S01]  /*0e30*/  FFMA R5, R31, R31, R16 ;  /* 0x0000001f1f057223 */ /* 0x000fe20000000010 */
[----:B------:R-:W-:-:S03]  /*0e40*/  SHF.L.U32 R11, R11, 0x10, RZ ;  /* 0x000000100b0b7819 */ /* 0x000fc600000006ff */
[----:B------:R-:W-:Y:S01]  /*0e50*/  FADD R5, R5, R30 ;  /* 0x0000001e05057221 */ /* 0x000fe20000000000 */
[----:B------:R-:W-:Y:S01]  /*0e60*/  FADD R4, R19, 1 ;  /* 0x3f80000013047421 */ /* 0x000fe20000000000 */
[----:B--2---:R-:W-:Y:S02]  /*0e70*/  SEL R8, R24, RZ, !P3 ;  /* 0x000000ff18087207 */ /* 0x004fe40005800000 */
[----:B---3--:R-:W-:-:S03]  /*0e80*/  SEL R20, R20, RZ, !P3 ;  /* 0x000000ff14147207 */ /* 0x008fc60005800000 */
[----:B------:R-:W-:Y:S01]  /*0e90*/  FADD R8, R8, 1 ;  /* 0x3f80000008087421 */ /* 0x000fe20000000000 */
[----:B------:R-:W-:-:S03]  /*0ea0*/  SEL R10, R25, RZ, !P3 ;  /* 0x000000ff190a7207 */ /* 0x000fc60005800000 */
[----:B------:R-:W-:Y:S01]  /*0eb0*/  FFMA R20, R9, R8, R20 ;  /* 0x0000000809147223 */ /* 0x000fe20000000014 */
[----:B------:R-:W-:Y:S01]  /*0ec0*/  SHF.L.U32 R9, R7, 0x10, RZ ;  /* 0x0000001007097819 */ /* 0x000fe200000006ff */
[----:B------:R-:W-:Y:S01]  /*0ed0*/  FADD R10, R10, 1 ;  /* 0x3f8000000a0a7421 */ /* 0x000fe20000000000 */
[----:B------:R-:W-:Y:S02]  /*0ee0*/  SEL R21, R21, RZ, !P3 ;  /* 0x000000ff15157207 */ /* 0x000fe40005800000 */
[----:B------:R-:W-:Y:S02]  /*0ef0*/  SEL R26, R26, RZ, !P3 ;  /* 0x000000ff1a1a7207 */ /* 0x000fe40005800000 */
[----:B------:R-:W-:Y:S01]  /*0f00*/  PRMT R7, R7, 0x7632, R7 ;  /* 0x0000763207077816 */ /* 0x000fe20000000007 */
[----:B------:R-:W-:Y:S01]  /*0f10*/  FMUL R9, R0, R9 ;  /* 0x0000000900097220 */ /* 0x000fe20000400000 */
[----:B------:R-:W-:Y:S01]  /*0f20*/  SEL R22, R22, RZ, !P3 ;  /* 0x000000ff16167207 */ /* 0x000fe20005800000 */
[----:B------:R-:W-:Y:S01]  /*0f30*/  FADD R8, R26, 1 ;  /* 0x3f8000001a087421 */ /* 0x000fe20000000000 */
[----:B------:R-:W-:Y:S01]  /*0f40*/  SEL R27, R27, RZ, !P3 ;  /* 0x000000ff1b1b7207 */ /* 0x000fe20005800000 */
[----:B------:R-:W-:Y:S01]  /*0f50*/  FFMA R10, R6, R10, R21 ;  /* 0x0000000a060a7223 */ /* 0x000fe20000000015 */
[----:B------:R-:W-:Y:S01]  /*0f60*/  SHF.L.U32 R17, R7, 0x10, RZ ;  /* 0x0000001007117819 */ /* 0x000fe200000006ff */
[----:B------:R-:W-:Y:S01]  /*0f70*/  FMUL R20, R20, R20 ;  /* 0x0000001414147220 */ /* 0x000fe20000400000 */
[----:B------:R-:W-:Y:S01]  /*0f80*/  SEL R23, R23, RZ, !P3 ;  /* 0x000000ff17177207 */ /* 0x000fe20005800000 */
[----:B------:R-:W-:Y:S01]  /*0f90*/  FFMA R8, R9, R8, R22 ;  /* 0x0000000809087223 */ /* 0x000fe20000000016 */
[----:B------:R-:W-:Y:S01]  /*0fa0*/  FADD R7, R27, 1 ;  /* 0x3f8000001b077421 */ /* 0x000fe20000000000 */
[----:B------:R-:W-:Y:S01]  /*0fb0*/  FMUL R6, R0, R17 ;  /* 0x0000001100067220 */ /* 0x000fe20000400000 */
[----:B------:R-:W-:Y:S01]  /*0fc0*/  FMUL R10, R10, R10 ;  /* 0x0000000a0a0a7220 */ /* 0x000fe20000400000 */
[----:B------:R-:W-:Y:S01]  /*0fd0*/  FSEL R9, R20, -RZ, !P3 ;  /* 0x800000ff14097208 */ /* 0x000fe20005800000 */
[----:B------:R-:W-:Y:S01]  /*0fe0*/  FMUL R8, R8, R8 ;  /* 0x0000000808087220 */ /* 0x000fe20000400000 */
[----:B------:R-:W-:-:S02]  /*0ff0*/  FFMA R7, R6, R7, R23 ;  /* 0x0000000706077223 */ /* 0x000fc40000000017 */
[----:B------:R-:W-:Y:S01]  /*1000*/  FSEL R10, R10, -RZ, !P3 ;  /* 0x800000ff0a0a7208 */ /* 0x000fe20005800000 */
[----:B------:R-:W-:Y:S01]  /*1010*/  FFMA R12, R12, R12, R9 ;  /* 0x0000000c0c0c7223 */ /* 0x000fe20000000009 */
[----:B------:R-:W-:Y:S01]  /*1020*/  FMUL R7, R7, R7 ;  /* 0x0000000707077220 */ /* 0x000fe20000400000 */
[----:B------:R-:W-:Y:S01]  /*1030*/  FSEL R9, R8, -RZ, !P3 ;  /* 0x800000ff08097208 */ /* 0x000fe20005800000 */
[----:B------:R-:W-:Y:S01]  /*1040*/  FMUL R6, R0, R11 ;  /* 0x0000000b00067220 */ /* 0x000fe20000400000 */
[----:B------:R-:W-:Y:S01]  /*1050*/  FFMA R10, R13, R13, R10 ;  /* 0x0000000d0d0a7223 */ /* 0x000fe2000000000a */
[----:B------:R-:W-:Y:S01]  /*1060*/  FADD R5, R12, R5 ;  /* 0x000000050c057221 */ /* 0x000fe20000000000 */
[----:B------:R-:W-:Y:S01]  /*1070*/  FSEL R7, R7, -RZ, !P3 ;  /* 0x800000ff07077208 */ /* 0x000fe20005800000 */
[----:B------:R-:W-:Y:S01]  /*1080*/  FFMA R4, R6, R4, R15 ;  /* 0x0000000406047223 */ /* 0x000fe2000000000f */
[----:B------:R-:W-:Y:S01]  /*1090*/  FFMA R9, R14, R14, R9 ;  /* 0x0000000e0e097223 */ /* 0x000fe20000000009 */
[----:B------:R-:W-:-:S02]  /*10a0*/  FADD R10, R10, R5 ;  /* 0x000000050a0a7221 */ /* 0x000fc40000000000 */
[----:B------:R-:W-:Y:S02]  /*10b0*/  FFMA R7, R4, R4, R7 ;  /* 0x0000000404077223 */ /* 0x000fe40000000007 */
        /* <DEDUP_REMOVED lines=8> */
[----:B------:R-:W0:Y:S04]  /*1140*/  SHFL.BFLY PT, R9, R6, 0x2, 0x1f ;  /* 0x0c401f0006097f89 */ /* 0x000e2800000e0000 */
[----:B------:R-:W1:Y:S01]  /*1150*/  S2R R10, SR_TID.X ;  /* 0x00000000000a7919 */ /* 0x000e620000002100 */
[----:B0-----:R-:W-:-:S05]  /*1160*/  FADD R9, R6, R9 ;  /* 0x0000000906097221 */ /* 0x001fca0000000000 */
[----:B------:R-:W0:Y:S01]  /*1170*/  SHFL.BFLY PT, R8, R9, 0x1, 0x1f ;  /* 0x0c201f0009087f89 */ /* 0x000e2200000e0000 */
[----:B-1----:R-:W-:-:S04]  /*1180*/  SHF.R.U32.HI R11, RZ, 0x3, R10 ;  /* 0x00000003ff0b7819 */ /* 0x002fc8000001160a */
[----:B------:R-:W-:Y:S01]  /*1190*/  LOP3.LUT R11, R11, 0x1c, RZ, 0xc0, !PT ;  /* 0x0000001c0b0b7812 */ /* 0x000fe200078ec0ff */
[----:B0-----:R-:W-:-:S05]  /*11a0*/  FADD R8, R9, R8 ;  /* 0x0000000809087221 */ /* 0x001fca0000000000 */
[----:B------:R-:W-:Y:S04]  /*11b0*/  @!P2 STS [R11], R8 ;  /* 0x000000080b00a388 */ /* 0x000fe80000000800 */
[----:B------:R-:W-:Y:S06]  /*11c0*/  BAR.SYNC 0x0 ;  /* 0x0000000000007b1d */ /* 0x000fec0000000000 */
[----:B------:R-:W0:Y:S04]  /*11d0*/  @!P1 LDS R28, [R10.X4] ;  /* 0x000000000a1c9984 */ /* 0x000e280000004800 */
[----:B0-----:R-:W0:Y:S02]  /*11e0*/  SHFL.BFLY PT, R5, R28, 0x4, 0x1f ;  /* 0x0c801f001c057f89 */ /* 0x001e2400000e0000 */
[----:B0-----:R-:W-:-:S05]  /*11f0*/  FADD R5, R28, R5 ;  /* 0x000000051c057221 */ /* 0x001fca0000000000 */
[----:B------:R-:W0:Y:S02]  /*1200*/  SHFL.BFLY PT, R4, R5, 0x2, 0x1f ;  /* 0x0c401f0005047f89 */ /* 0x000e2400000e0000 */
[----:B0-----:R-:W-:-:S05]  /*1210*/  FADD R4, R5, R4 ;  /* 0x0000000405047221 */ /* 0x001fca0000000000 */
[----:B------:R-:W0:Y:S02]  /*1220*/  SHFL.BFLY PT, R7, R4, 0x1, 0x1f ;  /* 0x0c201f0004077f89 */ /* 0x000e2400000e0000 */
[----:B0-----:R-:W-:-:S05]  /*1230*/  FADD R7, R4, R7 ;  /* 0x0000000704077221 */ /* 0x001fca0000000000 */
[----:B------:R-:W-:Y:S04]  /*1240*/  @P0 STS [R10.X4], R7 ;  /* 0x000000070a000388 */ /* 0x000fe80000004800 */
[----:B------:R-:W-:Y:S06]  /*1250*/  BAR.SYNC 0x0 ;  /* 0x0000000000007b1d */ /* 0x000fec0000000000 */
[----:B------:R-:W0:Y:S04]  /*1260*/  LDS R6, [RZ] ;  /* 0x00000000ff067984 */ /* 0x000e280000000800 */
[----:B------:R-:W-:Y:S06]  /*1270*/  BAR.SYNC 0x0 ;  /* 0x0000000000007b1d */ /* 0x000fec0000000000 */
[----:B0-----:R-:W-:Y:S04]  /*1280*/  STS [RZ], R6 ;  /* 0x00000006ff007388 */ /* 0x001fe80000000800 */
[----:B------:R-:W-:Y:S06]  /*1290*/  BAR.SYNC 0x0 ;  /* 0x0000000000007b1d */ /* 0x000fec0000000000 */
[----:B------:R-:W0:Y:S01]  /*12a0*/  LDS R8, [RZ] ;  /* 0x00000000ff087984 */ /* 0x000e220000000800 */
[----:B------:R-:W-:Y:S01]  /*12b0*/  MOV R11, 0x39e38e39 ;  /* 0x39e38e39000b7802 */ /* 0x000fe20000000f00 */
[----:B------:R-:W-:-:S04]  /*12c0*/  IMAD.WIDE R4, R2, R29, c[0x0][0x168] ;  /* 0x00005a0002047625 */ /* 0x000fc800078e021d */
[----:B------:R-:W-:-:S06]  /*12d0*/  FFMA R32, R6, R11, 9.9999997473787516356e-06 ;  /* 0x3727c5ac06207423 */ /* 0x000fcc000000000b */
[----:B------:R-:W-:Y:S01]  /*12e0*/  MUFU.RSQ R32, R32 ;  /* 0x0000002000207308 */ /* 0x000fe20000001400 */
[----:B0-----:R-:W-:-:S07]  /*12f0*/  FFMA R8, R8, R11, 9.9999997473787516356e-06 ;  /* 0x3727c5ac08087423 */ /* 0x001fce000000000b */
[----:B------:R-:W0:Y:S01]  /*1300*/  MUFU.RSQ R9, R8 ;  /* 0x0000000800097308 */ /* 0x000e220000001400 */
[----:B------:R-:W-:Y:S06]  /*1310*/  BAR.SYNC 0x0 ;  /* 0x0000000000007b1d */ /* 0x000fec0000000000 */
[----:B0-----:R0:W-:Y:S01]  /*1320*/  @!P4 STG.E [R4.64], R9 ;  /* 0x000000090400c986 */ /* 0x0011e2000c101904 */
[----:B------:R-:W-:Y:S02]  /*1330*/  MOV R26, RZ ;  /* 0x000000ff001a7202 */ /* 0x000fe40000000f00 */
[----:B------:R-:W-:Y:S01]  /*1340*/  IADD3 R37, R3, 0x4, RZ ;  /* 0x0000000403257810 */ /* 0x000fe20007ffe0ff */
[----:B------:R-:W-:-:S02]  /*1350*/  UPLOP3.LUT UP0, UPT, UPT, UPT, UPT, 0x80, 0x0 ;  /* 0x000000000000789c */ /* 0x000fc40003f0f070 */
.L_x_0:
[----:B------:R-:W-:Y:S01]  /*1360*/  LOP3.LUT R28, R26, R3, RZ, 0xfc, !PT ;  /* 0x000000031a1c7212 */ /* 0x000fe200078efcff */
[----:B0-----:R-:W-:Y:S01]  /*1370*/  CS2R R4, SRZ ;  /* 0x0000000000047805 */ /* 0x001fe2000001ff00 */
[----:B------:R-:W-:Y:S01]  /*1380*/  MOV R33, 0x2 ;  /* 0x0000000200217802 */ /* 0x000fe20000000f00 */
[----:B------:R-:W-:Y:S01]  /*1390*/  CS2R R6, SRZ ;  /* 0x0000000000067805 */ /* 0x000fe2000001ff00 */
[----:B------:R-:W-:Y:S01]  /*13a0*/  ISETP.GE.U32.AND P1, PT, R28, 0x900, PT ;  /* 0x000009001c00780c */ /* 0x000fe20003f26070 */
[----:B------:R-:W-:Y:S01]  /*13b0*/  IMAD R36, R2, 0x900, R28 ;  /* 0x0000090002247824 */ /* 0x000fe200078e021c */
[----:B------:R-:W-:Y:S01]  /*13c0*/  MOV R29, 0x4 ;  /* 0x00000004001d7802 */ /* 0x000fe20000000f00 */
[----:B------:R-:W-:-:S02]  /*13d0*/  CS2R R8, SRZ ;  /* 0x0000000000087805 */ /* 0x000fc4000001ff00 */
[----:B------:R-:W-:Y:S01]  /*13e0*/  IMAD.WIDE R16, R36, R33, c[0x0][0x170] ;  /* 0x00005c0024107625 */ /* 0x000fe200078e0221 */
[----:B------:R-:W-:-:S03]  /*13f0*/  CS2R R10, SRZ ;  /* 0x00000000000a7805 */ /* 0x000fc6000001ff00 */
[-C--:B------:R-:W-:Y:S01]  /*1400*/  IMAD.WIDE.U32 R22, R28, R29.reuse, c[0x0][0x178] ;  /* 0x00005e001c167625 */ /* 0x080fe200078e001d */
[----:B------:R-:W-:Y:S01]  /*1410*/  CS2R R12, SRZ ;  /* 0x00000000000c7805 */ /* 0x000fe2000001ff00 */
[----:B------:R-:W-:Y:S02]  /*1420*/  CS2R R14, SRZ ;  /* 0x00000000000e7805 */ /* 0x000fe4000001ff00 */
[----:B------:R0:W2:Y:S01]  /*1430*/  @!P1 LDG.E.EF.128 R4, [R16.64] ;  /* 0x0000000410049981 */ /* 0x0000a2000c0e1d00 */
[----:B------:R-:W-:-:S03]  /*1440*/  IMAD.WIDE R20, R36, R29, c[0x0][0x180] ;  /* 0x0000600024147625 */ /* 0x000fc600078e021d */
[----:B------:R-:W3:Y:S04]  /*1450*/  @!P1 LDG.E.EL.128 R8, [R22.64] ;  /* 0x0000000416089981 */ /* 0x000ee8000c2e1d00 */
[----:B------:R1:W4:Y:S01]  /*1460*/  @!P1 LDG.E.EF.128 R12, [R20.64] ;  /* 0x00000004140c9981 */ /* 0x000322000c0e1d00 */
[----:B------:R-:W-:Y:S01]  /*1470*/  CS2R R18, SRZ ;  /* 0x0000000000127805 */ /* 0x000fe2000001ff00 */
[----:B0-----:R-:W-:Y:S01]  /*1480*/  CS2R R16, SRZ ;  /* 0x0000000000107805 */ /* 0x001fe2000001ff00 */
[----:B------:R-:W-:-:S05]  /*1490*/  IMAD.WIDE.U32 R30, R26, 0x4, R34 ;  /* 0x000000041a1e7825 */ /* 0x000fca00078e0022 */
[----:B------:R0:W5:Y:S01]  /*14a0*/  @!P1 LDG.E.EL.128 R16, [R30.64+0x10] ;  /* 0x000010041e109981 */ /* 0x000162000c2e1d00 */
[----:B-1----:R-:W-:-:S05]  /*14b0*/  LOP3.LUT R21, R26, R37, RZ, 0xfc, !PT ;  /* 0x000000251a157212 */ /* 0x002fca00078efcff */
[----:B------:R-:W-:Y:S02]  /*14c0*/  IMAD R24, R2, 0x900, R21 ;  /* 0x0000090002187824 */ /* 0x000fe400078e0215 */
[----:B------:R-:W-:Y:S01]  /*14d0*/  CS2R R20, SRZ ;  /* 0x0000000000147805 */ /* 0x000fe2000001ff00 */
[----:B------:R-:W-:Y:S02]  /*14e0*/  IADD3 R26, P0, R3, R26, RZ ;  /* 0x0000001a031a7210 */ /* 0x000fe40007f1e0ff */
[----:B--2---:R-:W-:Y:S02]  /*14f0*/  SEL R27, R4, RZ, !P1 ;  /* 0x000000ff041b7207 */ /* 0x004fe40004800000 */
[----:B---3--:R-:W-:Y:S02]  /*1500*/  SEL R8, R8, RZ, !P1 ;  /* 0x000000ff08087207 */ /* 0x008fe40004800000 */
[----:B------:R-:W-:Y:S02]  /*1510*/  SHF.L.U32 R25, R27, 0x10, RZ ;  /* 0x000000101b197819 */ /* 0x000fe400000006ff */
[----:B----4-:R-:W-:Y:S01]  /*1520*/  SEL R12, R12, RZ, !P1 ;  /* 0x000000ff0c0c7207 */ /* 0x010fe20004800000 */
[----:B------:R-:W-:-:S02]  /*1530*/  FADD R23, R8, 1 ;  /* 0x3f80000008177421 */ /* 0x000fc40000000000 */
[----:B------:R-:W-:Y:S01]  /*1540*/  FMUL R4, R0, R25 ;  /* 0x0000001900047220 */ /* 0x000fe20000400000 */
[----:B------:R-:W-:Y:S01]  /*1550*/  SEL R5, R5, RZ, !P1 ;  /* 0x000000ff05057207 */ /* 0x000fe20004800000 */
[----:B------:R-:W-:Y:S02]  /*1560*/  IMAD.WIDE R24, R24, R29, c[0x0][0x180] ;  /* 0x0000600018187625 */ /* 0x000fe400078e021d */
[----:B------:R-:W-:Y:S02]  /*1570*/  FFMA R4, R4, R23, R12 ;  /* 0x0000001704047223 */ /* 0x000fe4000000000c */
[----:B------:R-:W-:Y:S01]  /*1580*/  CS2R R22, SRZ ;  /* 0x0000000000167805 */ /* 0x000fe2000001ff00 */
[----:B------:R-:W-:Y:S02]  /*1590*/  SEL R10, R10, RZ, !P1 ;  /* 0x000000ff0a0a7207 */ /* 0x000fe40004800000 */
[----:B------:R-:W-:-:S03]  /*15a0*/  SHF.L.U32 R8, R5, 0x10, RZ ;  /* 0x0000001005087819 */ /* 0x000fc600000006ff */
[----:B------:R1:W2:Y:S01]  /*15b0*/  @!P1 LDG.E.EF.128 R20, [R24.64] ;  /* 0x0000000418149981 */ /* 0x0002a2000c0e1d00 */
[----:B------:R-:W-:Y:S01]  /*15c0*/  SEL R14, R14, RZ, !P1 ;  /* 0x000000ff0e0e7207 */ /* 0x000fe20004800000 */
[----:B0-----:R-:W-:Y:S01]  /*15d0*/  FADD R31, R10, 1 ;  /* 0x3f8000000a1f7421 */ /* 0x001fe20000000000 */
[----:B------:R-:W-:Y:S01]  /*15e0*/  FMUL R8, R0, R8 ;  /* 0x0000000800087220 */ /* 0x000fe20000400000 */
[----:B------:R-:W-:Y:S02]  /*15f0*/  PRMT R27, R27, 0x7632, R27 ;  /* 0x000076321b1b7816 */ /* 0x000fe4000000001b */
[----:B------:R-:W-:Y:S01]  /*1600*/  SEL R10, R9, RZ, !P1 ;  /* 0x000000ff090a7207 */ /* 0x000fe20004800000 */
[----:B------:R-:W-:Y:S01]  /*1610*/  FFMA R8, R8, R31, R14 ;  /* 0x0000001f08087223 */ /* 0x000fe2000000000e */
[----:B-1----:R-:W-:Y:S02]  /*1620*/  IADD3.X R25, RZ, RZ, RZ, P0, !PT ;  /* 0x000000ffff197210 */ /* 0x002fe400007fe4ff */
[----:B------:R-:W-:-:S02]  /*1630*/  LEA R12, P0, R26, c[0x0][0x188], 0x2 ;  /* 0x000062001a0c7a11 */ /* 0x000fc400078010ff */
[----:B------:R-:W-:Y:S02]  /*1640*/  SEL R14, R13, RZ, !P1 ;  /* 0x000000ff0d0e7207 */ /* 0x000fe40004800000 */
[----:B------:R-:W-:Y:S02]  /*1650*/  SHF.L.U32 R9, R27, 0x10, RZ ;  /* 0x000000101b097819 */ /* 0x000fe400000006ff */
[----:B------:R-:W-:Y:S02]  /*1660*/  LEA.HI.X R13, R26, c[0x0][0x18c], R25, 0x2, P0 ;  /* 0x000063001a0d7a11 */ /* 0x000fe400000f1419 */
[----:B------:R-:W-:Y:S01]  /*1670*/  CS2R R24, SRZ ;  /* 0x0000000000187805 */ /* 0x000fe2000001ff00 */
[----:B------:R-:W-:Y:S01]  /*1680*/  CS2R R26, SRZ ;  /* 0x00000000001a7805 */ /* 0x000fe2000001ff00 */
[----:B------:R-:W-:-:S05]  /*1690*/  CS2R R30, SRZ ;  /* 0x00000000001e7805 */ /* 0x000fca000001ff00 */
[----:B------:R0:W3:Y:S02]  /*16a0*/  @!P1 LDG.E.EL.128 R24, [R12.64+0x10] ;  /* 0x000010040c189981 */ /* 0x0000e4000c2e1d00 */
[----:B0-----:R-:W-:Y:S02]  /*16b0*/  IMAD.WIDE.U32 R12, R28, R29, c[0x0][0x188] ;  /* 0x000062001c0c7625 */ /* 0x001fe400078e001d */
[----:B------:R-:W-:-:S06]  /*16c0*/  CS2R R28, SRZ ;  /* 0x00000000001c7805 */ /* 0x000fcc000001ff00 */
[----:B------:R0:W4:Y:S01]  /*16d0*/  @!P1 LDG.E.EL.128 R28, [R12.64] ;  /* 0x000000040c1c9981 */ /* 0x000122000c2e1d00 */
[----:B------:R-:W-:Y:S01]  /*16e0*/  FADD R10, R10, 1 ;  /* 0x3f8000000a0a7421 */ /* 0x000fe20000000000 */
[----:B------:R-:W-:Y:S01]  /*16f0*/  FMUL R9, R0, R9 ;  /* 0x0000000900097220 */ /* 0x000fe20000400000 */
[----:B------:R-:W-:-:S03]  /*1700*/  PRMT R5, R5, 0x7632, R5 ;  /* 0x0000763205057816 */ /* 0x000fc60000000005 */
[----:B------:R-:W-:Y:S01]  /*1710*/  FFMA R9, R9, R10, R14 ;  /* 0x0000000a09097223 */ /* 0x000fe2000000000e */
[----:B------:R-:W-:Y:S02]  /*1720*/  SEL R10, R11, RZ, !P1 ;  /* 0x000000ff0b0a7207 */ /* 0x000fe40004800000 */
[----:B------:R-:W-:Y:S02]  /*1730*/  SHF.L.U32 R5, R5, 0x10, RZ ;  /* 0x0000001005057819 */ /* 0x000fe400000006ff */
[----:B------:R-:W-:Y:S01]  /*1740*/  SEL R14, R15, RZ, !P1 ;  /* 0x000000ff0f0e7207 */ /* 0x000fe20004800000 */
[----:B------:R-:W-:Y:S01]  /*1750*/  FADD R10, R10, 1 ;  /* 0x3f8000000a0a7421 */ /* 0x000fe20000000000 */
[----:B------:R-:W-:Y:S01]  /*1760*/  SEL R6, R6, RZ, !P1 ;  /* 0x000000ff06067207 */ /* 0x000fe20004800000 */
[----:B------:R-:W-:Y:S01]  /*1770*/  FMUL R5, R0, R5 ;  /* 0x0000000500057220 */ /* 0x000fe20000400000 */
[----:B------:R-:W-:Y:S02]  /*1780*/  SEL R7, R7, RZ, !P1 ;  /* 0x000000ff07077207 */ /* 0x000fe40004800000 */
[----:B------:R-:W-:Y:S01]  /*1790*/  SHF.L.U32 R11, R6, 0x10, RZ ;  /* 0x00000010060b7819 */ /* 0x000fe200000006ff */
[----:B------:R-:W-:Y:S01]  /*17a0*/  FFMA R5, R5, R10, R14 ;  /* 0x0000000a05057223 */ /* 0x000fe2000000000e */
[----:B-----5:R-:W-:-:S02]  /*17b0*/  SEL R10, R16, RZ, !P1 ;  /* 0x000000ff100a7207 */ /* 0x020fc40004800000 */
[----:B0-----:R-:W-:Y:S02]  /*17c0*/  SEL R13, R18, RZ, !P1 ;  /* 0x000000ff120d7207 */ /* 0x001fe40004800000 */
[----:B------:R-:W-:Y:S01]  /*17d0*/  SHF.L.U32 R15, R7, 0x10, RZ ;  /* 0x00000010070f7819 */ /* 0x000fe200000006ff */
[----:B------:R-:W-:Y:S01]  /*17e0*/  FADD R10, R10, 1 ;  /* 0x3f8000000a0a7421 */ /* 0x000fe20000000000 */
[----:B------:R-:W-:Y:S01]  /*17f0*/  FMUL R11, R0, R11 ;  /* 0x0000000b000b7220 */ /* 0x000fe20000400000 */
[----:B------:R-:W-:Y:S01]  /*1800*/  FADD R13, R13, 1 ;  /* 0x3f8000000d0d7421 */ /* 0x000fe20000000000 */
[----:B------:R-:W-:Y:S01]  /*1810*/  PRMT R6, R6, 0x7632, R6 ;  /* 0x0000763206067816 */ /* 0x000fe20000000006 */
[----:B------:R-:W-:Y:S01]  /*1820*/  FMUL R12, R0, R15 ;  /* 0x0000000f000c7220 */ /* 0x000fe20000400000 */
[----:B------:R-:W-:Y:S02]  /*1830*/  SEL R17, R17, RZ, !P1 ;  /* 0x000000ff11117207 */ /* 0x000fe40004800000 */
[----:B------:R-:W-:-:S03]  /*1840*/  SEL R19, R19, RZ, !P1 ;  /* 0x000000ff13137207 */ /* 0x000fc60004800000 */
[----:B------:R-:W-:Y:S02]  /*1850*/  FADD R17, R17, 1 ;  /* 0x3f80000011117421 */ /* 0x000fe40000000000 */
[----:B------:R-:W-:Y:S01]  /*1860*/  FADD R19, R19, 1 ;  /* 0x3f80000013137421 */ /* 0x000fe20000000000 */
[C---:B------:R-:W-:Y:S01]  /*1870*/  FMUL R4, R32.reuse, R4 ;  /* 0x0000000420047220 */ /* 0x040fe20000400000 */
[C---:B------:R-:W-:Y:S01]  /*1880*/  FMUL R8, R32.reuse, R8 ;  /* 0x0000000820087220 */ /* 0x040fe20000400000 */
[C---:B------:R-:W-:Y:S01]  /*1890*/  FMUL R9, R32.reuse, R9 ;  /* 0x0000000920097220 */ /* 0x040fe20000400000 */
[----:B------:R-:W-:Y:S01]  /*18a0*/  FMUL R5, R32, R5 ;  /* 0x0000000520057220 */ /* 0x000fe20000400000 */
[----:B------:R-:W-:Y:S01]  /*18b0*/  PLOP3.LUT P0, PT, PT, PT, UP0, 0x80, 0x0 ;  /* 0x000000000000781c */ /* 0x000fe20003f0f008 */
[----:B------:R-:W-:Y:S01]  /*18c0*/  UPLOP3.LUT UP0, UPT, UPT, UPT, UPT, 0x40, 0x0 ;  /* 0x000000000000789c */ /* 0x000fe20003f0e870 */
[----:B--2---:R-:W-:Y:S02]  /*18d0*/  SEL R20, R20, RZ, !P1 ;  /* 0x000000ff14147207 */ /* 0x004fe40004800000 */
[----:B------:R-:W-:-:S03]  /*18e0*/  SEL R22, R22, RZ, !P1 ;  /* 0x000000ff16167207 */ /* 0x000fc60004800000 */
[----:B------:R-:W-:Y:S01]  /*18f0*/  FFMA R11, R11, R10, R20 ;  /* 0x0000000a0b0b7223 */ /* 0x000fe20000000014 */
[----:B------:R-:W-:Y:S01]  /*1900*/  PRMT R10, R7, 0x7632, R10 ;  /* 0x00007632070a7816 */ /* 0x000fe2000000000a */
[----:B------:R-:W-:Y:S01]  /*1910*/  FFMA R7, R12, R13, R22 ;  /* 0x0000000d0c077223 */ /* 0x000fe20000000016 */
[----:B------:R-:W-:Y:S02]  /*1920*/  SHF.L.U32 R13, R6, 0x10, RZ ;  /* 0x00000010060d7819 */ /* 0x000fe400000006ff */
[----:B------:R-:W-:Y:S02]  /*1930*/  SHF.L.U32 R15, R10, 0x10, RZ ;  /* 0x000000100a0f7819 */ /* 0x000fe400000006ff */
[----:B------:R-:W-:Y:S01]  /*1940*/  SEL R21, R21, RZ, !P1 ;  /* 0x000000ff15157207 */ /* 0x000fe20004800000 */
[C---:B------:R-:W-:Y:S01]  /*1950*/  FMUL R6, R0.reuse, R13 ;  /* 0x0000000d00067220 */ /* 0x040fe20000400000 */
[----:B------:R-:W-:Y:S01]  /*1960*/  SEL R23, R23, RZ, !P1 ;  /* 0x000000ff17177207 */ /* 0x000fe20004800000 */
[----:B------:R-:W-:-:S02]  /*1970*/  FMUL R10, R0, R15 ;  /* 0x0000000f000a7220 */ /* 0x000fc40000400000 */
[----:B------:R-:W-:Y:S01]  /*1980*/  FFMA R17, R6, R17, R21 ;  /* 0x0000001106117223 */ /* 0x000fe20000000015 */
[----:B------:R-:W-:Y:S01]  /*1990*/  FMUL R6, R32, R11 ;  /* 0x0000000b20067220 */ /* 0x000fe20000400000 */
[----:B------:R-:W-:Y:S02]  /*19a0*/  FFMA R19, R10, R19, R23 ;  /* 0x000000130a137223 */ /* 0x000fe40000000017 */
[----:B------:R-:W-:Y:S01]  /*19b0*/  FMUL R11, R32, R17 ;  /* 0x00000011200b7220 */ /* 0x000fe20000400000 */
[----:B---3--:R-:W-:Y:S02]  /*19c0*/  SEL R24, R24, RZ, !P1 ;  /* 0x000000ff18187207 */ /* 0x008fe40004800000 */
[----:B------:R-:W-:Y:S02]  /*19d0*/  SEL R25, R25, RZ, !P1 ;  /* 0x000000ff19197207 */ /* 0x000fe40004800000 */
[----:B------:R-:W-:Y:S01]  /*19e0*/  SEL R27, R27, RZ, !P1 ;  /* 0x000000ff1b1b7207 */ /* 0x000fe20004800000 */
[----:B------:R-:W-:-:S02]  /*19f0*/  FADD R13, R24, 1 ;  /* 0x3f800000180d7421 */ /* 0x000fc40000000000 */
[----:B------:R-:W-:Y:S01]  /*1a00*/  FADD R10, R25, 1 ;  /* 0x3f800000190a7421 */ /* 0x000fe20000000000 */
[----:B------:R-:W-:Y:S01]  /*1a10*/  FMUL R19, R32, R19 ;  /* 0x0000001320137220 */ /* 0x000fe20000400000 */
[----:B------:R-:W-:Y:S02]  /*1a20*/  FMUL R6, R6, R13 ;  /* 0x0000000d06067220 */ /* 0x000fe40000400000 */
[----:B------:R-:W-:Y:S01]  /*1a30*/  FMUL R11, R11, R10 ;  /* 0x0000000a0b0b7220 */ /* 0x000fe20000400000 */
[----:B------:R-:W-:Y:S01]  /*1a40*/  FADD R10, R27, 1 ;  /* 0x3f8000001b0a7421 */ /* 0x000fe20000000000 */
[----:B------:R-:W-:Y:S02]  /*1a50*/  SEL R26, R26, RZ, !P1 ;  /* 0x000000ff1a1a7207 */ /* 0x000fe40004800000 */
[----:B----4-:R-:W-:Y:S02]  /*1a60*/  SEL R13, R28, RZ, !P1 ;  /* 0x000000ff1c0d7207 */ /* 0x010fe40004800000 */
[----:B------:R-:W-:-:S02]  /*1a70*/  SEL R29, R29, RZ, !P1 ;  /* 0x000000ff1d1d7207 */ /* 0x000fc40004800000 */
[----:B------:R-:W-:Y:S02]  /*1a80*/  SEL R15, R30, RZ, !P1 ;  /* 0x000000ff1e0f7207 */ /* 0x000fe40004800000 */
[----:B------:R-:W-:Y:S01]  /*1a90*/  SEL R12, R31, RZ, !P1 ;  /* 0x000000ff1f0c7207 */ /* 0x000fe20004800000 */
[----:B------:R-:W-:Y:S01]  /*1aa0*/  FMUL R14, R19, R10 ;  /* 0x0000000a130e7220 */ /* 0x000fe20000400000 */
[----:B------:R-:W-:Y:S01]  /*1ab0*/  FADD R13, R13, 1 ;  /* 0x3f8000000d0d7421 */ /* 0x000fe20000000000 */
[----:B------:R-:W-:Y:S01]  /*1ac0*/  FADD R10, R29, 1 ;  /* 0x3f8000001d0a7421 */ /* 0x000fe20000000000 */
[----:B------:R-:W-:Y:S01]  /*1ad0*/  FADD R15, R15, 1 ;  /* 0x3f8000000f0f7421 */ /* 0x000fe20000000000 */
[----:B------:R-:W-:Y:S01]  /*1ae0*/  FADD R12, R12, 1 ;  /* 0x3f8000000c0c7421 */ /* 0x000fe20000000000 */
[----:B------:R-:W-:Y:S01]  /*1af0*/  FADD R26, R26, 1 ;  /* 0x3f8000001a1a7421 */ /* 0x000fe20000000000 */
[----:B------:R-:W-:Y:S01]  /*1b00*/  FMUL R7, R32, R7 ;  /* 0x0000000720077220 */ /* 0x000fe20000400000 */
[----:B------:R-:W-:Y:S01]  /*1b10*/  FMUL R4, R4, R13 ;  /* 0x0000000d04047220 */ /* 0x000fe20000400000 */
[----:B------:R-:W-:Y:S01]  /*1b20*/  FMUL R8, R8, R15 ;  /* 0x0000000f08087220 */ /* 0x000fe20000400000 */
[----:B------:R-:W-:Y:S01]  /*1b30*/  FMUL R9, R9, R10 ;  /* 0x0000000a09097220 */ /* 0x000fe20000400000 */
[----:B------:R-:W-:Y:S01]  /*1b40*/  FMUL R5, R5, R12 ;  /* 0x0000000c05057220 */ /* 0x000fe20000400000 */
[----:B------:R-:W-:Y:S01]  /*1b50*/  FMUL R7, R7, R26 ;  /* 0x0000001a07077220 */ /* 0x000fe20000400000 */
[----:B------:R-:W-:-:S02]  /*1b60*/  F2FP.BF16.PACK_AB R6, R11, R6 ;  /* 0x000000060b06723e */ /* 0x000fc400000010ff */
[----:B------:R-:W-:Y:S02]  /*1b70*/  F2FP.BF16.PACK_AB R4, R9, R4 ;  /* 0x000000040904723e */ /* 0x000fe400000010ff */
[----:B------:R-:W-:Y:S01]  /*1b80*/  F2FP.BF16.PACK_AB R5, R5, R8 ;  /* 0x000000080505723e */ /* 0x000fe200000010ff */
[----:B------:R-:W-:Y:S01]  /*1b90*/  IMAD.WIDE R8, R36, R33, c[0x0][0x190] ;  /* 0x0000640024087625 */ /* 0x000fe200078e0221 */
[----:B------:R-:W-:Y:S02]  /*1ba0*/  F2FP.BF16.PACK_AB R7, R14, R7 ;  /* 0x000000070e07723e */ /* 0x000fe400000010ff */
[----:B------:R-:W-:-:S03]  /*1bb0*/  MOV R26, 0x800 ;  /* 0x00000800001a7802 */ /* 0x000fc60000000f00 */
[----:B------:R0:W-:Y:S01]  /*1bc0*/  @!P1 STG.E.128 [R8.64], R4 ;  /* 0x0000000408009986 */ /* 0x0001e2000c101d04 */
[----:B------:R-:W-:Y:S05]  /*1bd0*/  @P0 BRA `(.L_x_0) ;  /* 0xfffff78000000947 */ /* 0x000fea000383ffff */
[----:B------:R-:W-:Y:S05]  /*1be0*/  EXIT ;  /* 0x000000000000794d */ /* 0x000fea0003800000 */
.L_x_1:
[----:B------:R-:W-:-:S00]  /*1bf0*/  BRA `(.L_x_1) ;  /* 0xfffffff000007947 */ /* 0x000fc0000383ffff */
[----:B------:R-:W-:-:S00]  /*1c00*/  NOP ;  /* 0x0000000000007918 */ /* 0x000fc00000000000 */
[----:B------:R-:W-:-:S00]  /*1c10*/  NOP ;  /* 0x0000000000007918 */ /* 0x000fc00000000000 */
[----:B------:R-:W-:-:S00]  /*1c20*/  NOP ;  /* 0x0000000000007918 */ /* 0x000fc00000000000 */
[----:B------:R-:W-:-:S00]  /*1c30*/  NOP ;  /* 0x0000000000007918 */ /* 0x000fc00000000000 */
[----:B------:R-:W-:-:S00]  /*1c40*/  NOP ;  /* 0x0000000000007918 */ /* 0x000fc00000000000 */
[----:B------:R-:W-:-:S00]  /*1c50*/  NOP ;  /* 0x0000000000007918 */ /* 0x000fc00000000000 */
[----:B------:R-:W-:-:S00]  /*1c60*/  NOP ;  /* 0x0000000000007918 */ /* 0x000fc00000000000 */
[----:B------:R-:W-:-:S00]  /*1c70*/  NOP ;  /* 0x0000000000007918 */ /* 0x000fc00000000000 */
.L_x_2:


//--------------------- .nv.global.init           --------------------------
	.section	.nv.global.init,"aw",@progbits
.nv.global.init:
	.type		_$_str,@object
	.size		_$_str,(.L_0 - _$_str)
_$_str:
        /*0000*/ 	.byte	0x5f, 0x5f, 0x43, 0x55, 0x44, 0x41, 0x5f, 0x46, 0x54, 0x5a, 0x00
.L_0:


//--------------------- .nv.shared.triton__0d1d2d3d4d5d6d7de8de --------------------------
	.section	.nv.shared.triton__0d1d2d3d4d5d6d7de8de,"aw",@nobits
	.align	16
